//
// Generated by NVIDIA NVVM Compiler
//
// Compiler Build ID: CL-36424714
// Cuda compilation tools, release 13.0, V13.0.88
// Based on NVVM 20.0.0
//

.version 9.0
.target sm_100
.address_size 64

	// .globl	_Z5onGPUv
.extern .func  (.param .b32 func_retval0) vprintf
(
	.param .b64 vprintf_param_0,
	.param .b64 vprintf_param_1
)
;
.global .align 1 .b8 $str[37] = {84, 104, 105, 115, 32, 102, 117, 110, 99, 116, 105, 111, 110, 32, 112, 114, 105, 110, 116, 115, 58, 32, 72, 101, 108, 108, 111, 32, 111, 110, 32, 71, 80, 85, 46, 10};

.visible .entry _Z5onGPUv()
{
	.reg .b32 	%r<3>;
	.reg .b64 	%rd<3>;

	mov.u64 	%rd1, $str;
	cvta.global.u64 	%rd2, %rd1;
	{ // callseq 0, 0
	.param .b64 param0;
	st.param.b64 	[param0], %rd2;
	.param .b64 param1;
	st.param.b64 	[param1], 0;
	.param .b32 retval0;
	call.uni (retval0), 
	vprintf, 
	(
	param0, 
	param1
	);
	ld.param.b32 	%r1, [retval0];
	} // callseq 0
	ret;

}


// ===== COMPILED SASS (sm_100) =====

	.target	sm_100

	.elftype	@"ET_EXEC"


//--------------------- .note.nv.tkinfo           --------------------------
	.section	.note.nv.tkinfo,"",@"SHT_NOTE"
	.sectionflags	@"SHF_NOTE_NV_TKINFO"
	.tkinfo
        /*0018*/ 	.word	0x00000002
        /*0030*/ 	.string	""
        /*0030*/ 	.string	"ptxas"
        /*0030*/ 	.string	"Cuda compilation tools, release 13.0, V13.0.88"
        /*0030*/ 	.string	"Build cuda_13.0.r13.0/compiler.36424714_0"
        /*0030*/ 	.string	"-arch sm_100 -m 64 "



//--------------------- .note.nv.cuinfo           --------------------------
	.section	.note.nv.cuinfo,"",@"SHT_NOTE"
	.sectionflags	@"SHF_NOTE_NV_CUINFO"
        /*0018*/ 	.short	0x0002
        /*001a*/ 	.short	0x0064
        /*001c*/ 	.short	0x0082
	.zero		2


//--------------------- .nv.info                  --------------------------
	.section	.nv.info,"",@"SHT_CUDA_INFO"
	.align	4


	//----- nvinfo : EIATTR_REGCOUNT
	.align		4
        /*0000*/ 	.byte	0x04, 0x2f
        /*0002*/ 	.short	(.L_2 - .L_1)
	.align		4
.L_1:
        /*0004*/ 	.word	index@(_Z5onGPUv)
        /*0008*/ 	.word	0x00000018


	//----- nvinfo : EIATTR_FRAME_SIZE
	.align		4
.L_2:
        /*000c*/ 	.byte	0x04, 0x11
        /*000e*/ 	.short	(.L_4 - .L_3)
	.align		4
.L_3:
        /*0010*/ 	.word	index@(_Z5onGPUv)
        /*0014*/ 	.word	0x00000000


	//----- nvinfo : EIATTR_MIN_STACK_SIZE
	.align		4
.L_4:
        /*0018*/ 	.byte	0x04, 0x12
        /*001a*/ 	.short	(.L_6 - .L_5)
	.align		4
.L_5:
        /*001c*/ 	.word	index@(_Z5onGPUv)
        /*0020*/ 	.word	0x00000000
.L_6:


//--------------------- .nv.compat                --------------------------
	.section	.nv.compat,"",@"SHT_CUDA_COMPAT_INFO"
	.align	4
        /*0000*/ 	.byte	0x02, 0x09, 0x00, 0x00, 0x02, 0x02, 0x01, 0x00, 0x02, 0x05, 0x05, 0x00, 0x03, 0x07, 0x01, 0x01
        /*0010*/ 	.byte	0x02, 0x03, 0x00, 0x00, 0x02, 0x06, 0x01, 0x00, 0x04, 0x0b, 0x08, 0x00, 0x09, 0x00, 0x00, 0x00
        /*0020*/ 	.byte	0x00, 0x00, 0x00, 0x00


//--------------------- .nv.info._Z5onGPUv        --------------------------
	.section	.nv.info._Z5onGPUv,"",@"SHT_CUDA_INFO"
	.sectionflags	@""
	.align	4


	//----- nvinfo : EIATTR_CUDA_API_VERSION
	.align		4
        /*0000*/ 	.byte	0x04, 0x37
        /*0002*/ 	.short	(.L_8 - .L_7)
.L_7:
        /*0004*/ 	.word	0x00000082


	//----- nvinfo : EIATTR_SPARSE_MMA_MASK
	.align		4
.L_8:
        /*0008*/ 	.byte	0x03, 0x50
        /*000a*/ 	.short	0x0000


	//----- nvinfo : EIATTR_MAXREG_COUNT
	.align		4
        /*000c*/ 	.byte	0x03, 0x1b
        /*000e*/ 	.short	0x00ff


	//----- nvinfo : EIATTR_EXTERNS
	.align		4
        /*0010*/ 	.byte	0x04, 0x0f
        /*0012*/ 	.short	(.L_10 - .L_9)


	//   ....[0]....
	.align		4
.L_9:
        /*0014*/ 	.word	index@(vprintf)


	//----- nvinfo : EIATTR_MERCURY_ISA_VERSION
	.align		4
.L_10:
        /*0018*/ 	.byte	0x03, 0x5f
        /*001a*/ 	.short	0x0101


	//----- nvinfo : EIATTR_VRC_CTA_INIT_COUNT
	.align		4
        /*001c*/ 	.byte	0x02, 0x4a
	.zero		1
	.zero		1


	//----- nvinfo : EIATTR_SYSCALL_OFFSETS
	.align		4
        /*0020*/ 	.byte	0x04, 0x46
        /*0022*/ 	.short	(.L_12 - .L_11)


	//   ....[0]....
.L_11:
        /*0024*/ 	.word	0x00000080


	//----- nvinfo : EIATTR_EXIT_INSTR_OFFSETS
	.align		4
.L_12:
        /*0028*/ 	.byte	0x04, 0x1c
        /*002a*/ 	.short	(.L_14 - .L_13)


	//   ....[0]....
.L_13:
        /*002c*/ 	.word	0x00000090


	//----- nvinfo : EIATTR_SW_WAR
	.align		4
.L_14:
        /*0030*/ 	.byte	0x04, 0x36
        /*0032*/ 	.short	(.L_16 - .L_15)
.L_15:
        /*0034*/ 	.word	0x00000008
.L_16:


//--------------------- .nv.callgraph             --------------------------
	.section	.nv.callgraph,"",@"SHT_CUDA_CALLGRAPH"
	.align	4
	.sectionentsize	8
	.align		4
        /*0000*/ 	.word	0x00000000
	.align		4
        /*0004*/ 	.word	0xffffffff
	.align		4
        /*0008*/ 	.word	index@(_Z5onGPUv)
	.align		4
        /*000c*/ 	.word	index@(vprintf)
	.align		4
        /*0010*/ 	.word	0x00000000
	.align		4
        /*0014*/ 	.word	0xfffffffe
	.align		4
        /*0018*/ 	.word	0x00000000
	.align		4
        /*001c*/ 	.word	0xfffffffd
	.align		4
        /*0020*/ 	.word	0x00000000
	.align		4
        /*0024*/ 	.word	0xfffffffc


//--------------------- .nv.constant4             --------------------------
	.section	.nv.constant4,"a",@progbits
	.align	8
	.align		8
.nv.constant4:
        /*0000*/ 	.dword	vprintf
	.align		8
        /*0008*/ 	.dword	$str


//--------------------- .text._Z5onGPUv           --------------------------
	.section	.text._Z5onGPUv,"ax",@progbits
	.align	128
        .global         _Z5onGPUv
        .type           _Z5onGPUv,@function
        .size           _Z5onGPUv,(.L_x_2 - _Z5onGPUv)
        .other          _Z5onGPUv,@"STO_CUDA_ENTRY STV_DEFAULT"
_Z5onGPUv:
.text._Z5onGPUv:
[----:B------:R-:W0:Y:S01]  /*0000*/  LDC R1, c[0x0][0x37c] ;  /* 0x0000df00ff017b82 */ /* 0x000e220000000800 */
[----:B------:R-:W-:Y:S01]  /*0010*/  MOV R0, 0x0 ;  /* 0x0000000000007802 */ /* 0x000fe20000000f00 */
[----:B------:R-:W1:Y:S01]  /*0020*/  LDCU.64 UR4, c[0x4][0x8] ;  /* 0x01000100ff0477ac */ /* 0x000e620008000a00 */
[----:B------:R-:W-:-:S05]  /*0030*/  CS2R R6, SRZ ;  /* 0x0000000000067805 */ /* 0x000fca000001ff00 */
[----:B------:R2:W3:Y:S01]  /*0040*/  LDC.64 R2, c[0x4][R0] ;  /* 0x0100000000027b82 */ /* 0x0004e20000000a00 */
[----:B-1----:R-:W-:Y:S02]  /*0050*/  IMAD.U32 R4, RZ, RZ, UR4 ;  /* 0x00000004ff047e24 */ /* 0x002fe4000f8e00ff */
[----:B--2---:R-:W-:-:S07]  /*0060*/  IMAD.U32 R5, RZ, RZ, UR5 ;  /* 0x00000005ff057e24 */ /* 0x004fce000f8e00ff */
[----:B------:R-:W-:-:S07]  /*0070*/  LEPC R20, `(.L_x_0) ;  /* 0x000000001014794e */ /* 0x000fce0000000000 */
[----:B0--3--:R-:W-:Y:S05]  /*0080*/  CALL.ABS.NOINC R2 ;  /* 0x0000000002007343 */ /* 0x009fea0003c00000 */
.L_x_0:
[----:B------:R-:W-:Y:S05]  /*0090*/  EXIT ;  /* 0x000000000000794d */ /* 0x000fea0003800000 */
.L_x_1:
[----:B------:R-:W-:-:S00]  /*00a0*/  BRA `(.L_x_1) ;  /* 0xfffffffc00fc7947 */ /* 0x000fc0000383ffff */
[----:B------:R-:W-:-:S00]  /*00b0*/  NOP ;  /* 0x0000000000007918 */ /* 0x000fc00000000000 */
        /* <DEDUP_REMOVED lines=12> */
.L_x_2:


//--------------------- .nv.global.init           --------------------------
	.section	.nv.global.init,"aw",@progbits
.nv.global.init:
	.type		$str,@object
	.size		$str,(.L_0 - $str)
$str:
        /*0000*/ 	.byte	0x54, 0x68, 0x69, 0x73, 0x20, 0x66, 0x75, 0x6e, 0x63, 0x74, 0x69, 0x6f, 0x6e, 0x20, 0x70, 0x72
        /*0010*/ 	.byte	0x69, 0x6e, 0x74, 0x73, 0x3a, 0x20, 0x48, 0x65, 0x6c, 0x6c, 0x6f, 0x20, 0x6f, 0x6e, 0x20, 0x47
        /*0020*/ 	.byte	0x50, 0x55, 0x2e, 0x0a, 0x00
.L_0:


//--------------------- .nv.shared.reserved.0     --------------------------
	.section	.nv.shared.reserved.0,"aw",@nobits
	.weak		__nv_reservedSMEM_offset_0_alias
	.size		__nv_reservedSMEM_offset_0_alias, 0, 64
	.other		__nv_reservedSMEM_offset_0_alias,@"STO_CUDA_RESERVED_SHARED STV_DEFAULT"
__nv_reservedSMEM_offset_0_alias:
	.zero		0
	.zero		64


//--------------------- .nv.constant0._Z5onGPUv   --------------------------
	.section	.nv.constant0._Z5onGPUv,"a",@progbits
	.sectionflags	@""
	.align	4
.nv.constant0._Z5onGPUv:
	.zero		896


//--------------------- SYMBOLS --------------------------

	.type		.nv.reservedSmem.offset0,@object
	.size		.nv.reservedSmem.offset0,0x4
	.type		vprintf,@function
